//
// Generated by NVIDIA NVVM Compiler
//
// Compiler Build ID: CL-36424714
// Cuda compilation tools, release 13.0, V13.0.88
// Based on NVVM 20.0.0
//

.version 9.0
.target sm_100
.address_size 64

	// .globl	_Z6kernelPiS_

.visible .entry _Z6kernelPiS_(
	.param .u64 .ptr .align 1 _Z6kernelPiS__param_0,
	.param .u64 .ptr .align 1 _Z6kernelPiS__param_1
)
{
	.reg .pred 	%p<2>;
	.reg .b32 	%r<4>;
	.reg .b64 	%rd<5>;

	ld.param.u64 	%rd2, [_Z6kernelPiS__param_0];
	ld.param.u64 	%rd3, [_Z6kernelPiS__param_1];
	cvta.to.global.u64 	%rd1, %rd3;
	cvta.to.global.u64 	%rd4, %rd2;
	ld.global.u32 	%r2, [%rd4];
	add.s32 	%r1, %r2, 1;
	st.global.u32 	[%rd4], %r1;
	ld.global.u32 	%r3, [%rd1];
	setp.lt.s32 	%p1, %r2, %r3;
	@%p1 bra 	$L__BB0_2;
	st.global.u32 	[%rd1], %r1;
$L__BB0_2:
	ret;

}


// ===== COMPILED SASS (sm_100) =====

	.target	sm_100

	.elftype	@"ET_EXEC"


//--------------------- .note.nv.tkinfo           --------------------------
	.section	.note.nv.tkinfo,"",@"SHT_NOTE"
	.sectionflags	@"SHF_NOTE_NV_TKINFO"
	.tkinfo
        /*0018*/ 	.word	0x00000002
        /*0030*/ 	.string	""
        /*0030*/ 	.string	"ptxas"
        /*0030*/ 	.string	"Cuda compilation tools, release 13.0, V13.0.88"
        /*0030*/ 	.string	"Build cuda_13.0.r13.0/compiler.36424714_0"
        /*0030*/ 	.string	"-arch sm_100 -m 64 "



//--------------------- .note.nv.cuinfo           --------------------------
	.section	.note.nv.cuinfo,"",@"SHT_NOTE"
	.sectionflags	@"SHF_NOTE_NV_CUINFO"
        /*0018*/ 	.short	0x0002
        /*001a*/ 	.short	0x0064
        /*001c*/ 	.short	0x0082
	.zero		2


//--------------------- .nv.info                  --------------------------
	.section	.nv.info,"",@"SHT_CUDA_INFO"
	.align	4


	//----- nvinfo : EIATTR_REGCOUNT
	.align		4
        /*0000*/ 	.byte	0x04, 0x2f
        /*0002*/ 	.short	(.L_1 - .L_0)
	.align		4
.L_0:
        /*0004*/ 	.word	index@(_Z6kernelPiS_)
        /*0008*/ 	.word	0x0000000c


	//----- nvinfo : EIATTR_FRAME_SIZE
	.align		4
.L_1:
        /*000c*/ 	.byte	0x04, 0x11
        /*000e*/ 	.short	(.L_3 - .L_2)
	.align		4
.L_2:
        /*0010*/ 	.word	index@(_Z6kernelPiS_)
        /*0014*/ 	.word	0x00000000


	//----- nvinfo : EIATTR_MIN_STACK_SIZE
	.align		4
.L_3:
        /*0018*/ 	.byte	0x04, 0x12
        /*001a*/ 	.short	(.L_5 - .L_4)
	.align		4
.L_4:
        /*001c*/ 	.word	index@(_Z6kernelPiS_)
        /*0020*/ 	.word	0x00000000
.L_5:


//--------------------- .nv.compat                --------------------------
	.section	.nv.compat,"",@"SHT_CUDA_COMPAT_INFO"
	.align	4
        /*0000*/ 	.byte	0x02, 0x09, 0x00, 0x00, 0x02, 0x02, 0x01, 0x00, 0x02, 0x05, 0x05, 0x00, 0x03, 0x07, 0x01, 0x01
        /*0010*/ 	.byte	0x02, 0x03, 0x00, 0x00, 0x02, 0x06, 0x01, 0x00, 0x04, 0x0b, 0x08, 0x00, 0x09, 0x00, 0x00, 0x00
        /*0020*/ 	.byte	0x00, 0x00, 0x00, 0x00


//--------------------- .nv.info._Z6kernelPiS_    --------------------------
	.section	.nv.info._Z6kernelPiS_,"",@"SHT_CUDA_INFO"
	.sectionflags	@""
	.align	4


	//----- nvinfo : EIATTR_CUDA_API_VERSION
	.align		4
        /*0000*/ 	.byte	0x04, 0x37
        /*0002*/ 	.short	(.L_7 - .L_6)
.L_6:
        /*0004*/ 	.word	0x00000082


	//----- nvinfo : EIATTR_KPARAM_INFO
	.align		4
.L_7:
        /*0008*/ 	.byte	0x04, 0x17
        /*000a*/ 	.short	(.L_9 - .L_8)
.L_8:
        /*000c*/ 	.word	0x00000000
        /*0010*/ 	.short	0x0001
        /*0012*/ 	.short	0x0008
        /*0014*/ 	.byte	0x00, 0xf5, 0x21, 0x00


	//----- nvinfo : EIATTR_KPARAM_INFO
	.align		4
.L_9:
        /*0018*/ 	.byte	0x04, 0x17
        /*001a*/ 	.short	(.L_11 - .L_10)
.L_10:
        /*001c*/ 	.word	0x00000000
        /*0020*/ 	.short	0x0000
        /*0022*/ 	.short	0x0000
        /*0024*/ 	.byte	0x00, 0xf5, 0x21, 0x00


	//----- nvinfo : EIATTR_SPARSE_MMA_MASK
	.align		4
.L_11:
        /*0028*/ 	.byte	0x03, 0x50
        /*002a*/ 	.short	0x0000


	//----- nvinfo : EIATTR_MAXREG_COUNT
	.align		4
        /*002c*/ 	.byte	0x03, 0x1b
        /*002e*/ 	.short	0x00ff


	//----- nvinfo : EIATTR_MERCURY_ISA_VERSION
	.align		4
        /*0030*/ 	.byte	0x03, 0x5f
        /*0032*/ 	.short	0x0101


	//----- nvinfo : EIATTR_VRC_CTA_INIT_COUNT
	.align		4
        /*0034*/ 	.byte	0x02, 0x4a
	.zero		1
	.zero		1


	//----- nvinfo : EIATTR_EXIT_INSTR_OFFSETS
	.align		4
        /*0038*/ 	.byte	0x04, 0x1c
        /*003a*/ 	.short	(.L_13 - .L_12)


	//   ....[0]....
.L_12:
        /*003c*/ 	.word	0x00000090


	//   ....[1]....
        /*0040*/ 	.word	0x000000b0


	//----- nvinfo : EIATTR_CBANK_PARAM_SIZE
	.align		4
.L_13:
        /*0044*/ 	.byte	0x03, 0x19
        /*0046*/ 	.short	0x0010


	//----- nvinfo : EIATTR_PARAM_CBANK
	.align		4
        /*0048*/ 	.byte	0x04, 0x0a
        /*004a*/ 	.short	(.L_15 - .L_14)
	.align		4
.L_14:
        /*004c*/ 	.word	index@(.nv.constant0._Z6kernelPiS_)
        /*0050*/ 	.short	0x0380
        /*0052*/ 	.short	0x0010


	//----- nvinfo : EIATTR_SW_WAR
	.align		4
.L_15:
        /*0054*/ 	.byte	0x04, 0x36
        /*0056*/ 	.short	(.L_17 - .L_16)
.L_16:
        /*0058*/ 	.word	0x00000008
.L_17:


//--------------------- .nv.callgraph             --------------------------
	.section	.nv.callgraph,"",@"SHT_CUDA_CALLGRAPH"
	.align	4
	.sectionentsize	8
	.align		4
        /*0000*/ 	.word	0x00000000
	.align		4
        /*0004*/ 	.word	0xffffffff
	.align		4
        /*0008*/ 	.word	0x00000000
	.align		4
        /*000c*/ 	.word	0xfffffffe
	.align		4
        /*0010*/ 	.word	0x00000000
	.align		4
        /*0014*/ 	.word	0xfffffffd
	.align		4
        /*0018*/ 	.word	0x00000000
	.align		4
        /*001c*/ 	.word	0xfffffffc


//--------------------- .text._Z6kernelPiS_       --------------------------
	.section	.text._Z6kernelPiS_,"ax",@progbits
	.align	128
        .global         _Z6kernelPiS_
        .type           _Z6kernelPiS_,@function
        .size           _Z6kernelPiS_,(.L_x_1 - _Z6kernelPiS_)
        .other          _Z6kernelPiS_,@"STO_CUDA_ENTRY STV_DEFAULT"
_Z6kernelPiS_:
.text._Z6kernelPiS_:
[----:B------:R-:W-:Y:S08]  /*0000*/  LDC R1, c[0x0][0x37c] ;  /* 0x0000df00ff017b82 */ /* 0x000ff00000000800 */
[----:B------:R-:W0:Y:S01]  /*0010*/  LDC.64 R2, c[0x0][0x380] ;  /* 0x0000e000ff027b82 */ /* 0x000e220000000a00 */
[----:B------:R-:W0:Y:S02]  /*0020*/  LDCU.64 UR4, c[0x0][0x358] ;  /* 0x00006b00ff0477ac */ /* 0x000e240008000a00 */
[----:B0-----:R-:W2:Y:S05]  /*0030*/  LDG.E R0, desc[UR4][R2.64] ;  /* 0x0000000402007981 */ /* 0x001eaa000c1e1900 */
[----:B------:R-:W0:Y:S01]  /*0040*/  LDC.64 R4, c[0x0][0x388] ;  /* 0x0000e200ff047b82 */ /* 0x000e220000000a00 */
[----:B--2---:R-:W-:-:S05]  /*0050*/  IADD3 R7, PT, PT, R0, 0x1, RZ ;  /* 0x0000000100077810 */ /* 0x004fca0007ffe0ff */
[----:B------:R1:W-:Y:S04]  /*0060*/  STG.E desc[UR4][R2.64], R7 ;  /* 0x0000000702007986 */ /* 0x0003e8000c101904 */
[----:B0-----:R-:W2:Y:S02]  /*0070*/  LDG.E R9, desc[UR4][R4.64] ;  /* 0x0000000404097981 */ /* 0x001ea4000c1e1900 */
[----:B--2---:R-:W-:-:S13]  /*0080*/  ISETP.GE.AND P0, PT, R0, R9, PT ;  /* 0x000000090000720c */ /* 0x004fda0003f06270 */
[----:B-1----:R-:W-:Y:S05]  /*0090*/  @!P0 EXIT ;  /* 0x000000000000894d */ /* 0x002fea0003800000 */
[----:B------:R-:W-:Y:S01]  /*00a0*/  STG.E desc[UR4][R4.64], R7 ;  /* 0x0000000704007986 */ /* 0x000fe2000c101904 */
[----:B------:R-:W-:Y:S05]  /*00b0*/  EXIT ;  /* 0x000000000000794d */ /* 0x000fea0003800000 */
.L_x_0:
[----:B------:R-:W-:-:S00]  /*00c0*/  BRA `(.L_x_0) ;  /* 0xfffffffc00fc7947 */ /* 0x000fc0000383ffff */
[----:B------:R-:W-:-:S00]  /*00d0*/  NOP ;  /* 0x0000000000007918 */ /* 0x000fc00000000000 */
        /* <DEDUP_REMOVED lines=10> */
.L_x_1:


//--------------------- .nv.shared.reserved.0     --------------------------
	.section	.nv.shared.reserved.0,"aw",@nobits
	.weak		__nv_reservedSMEM_offset_0_alias
	.size		__nv_reservedSMEM_offset_0_alias, 0, 64
	.other		__nv_reservedSMEM_offset_0_alias,@"STO_CUDA_RESERVED_SHARED STV_DEFAULT"
__nv_reservedSMEM_offset_0_alias:
	.zero		0
	.zero		64


//--------------------- .nv.constant0._Z6kernelPiS_ --------------------------
	.section	.nv.constant0._Z6kernelPiS_,"a",@progbits
	.sectionflags	@""
	.align	4
.nv.constant0._Z6kernelPiS_:
	.zero		912


//--------------------- SYMBOLS --------------------------

	.type		.nv.reservedSmem.offset0,@object
	.size		.nv.reservedSmem.offset0,0x4
